	.headerflags	@"EF_CUDA_TEXMODE_UNIFIED EF_CUDA_64BIT_ADDRESS EF_CUDA_ACCELERATORS EF_CUDA_SM90 EF_CUDA_VIRTUAL_SM(EF_CUDA_SM90)"
	.elftype	@"ET_EXEC"


//--------------------- .nv.info                  --------------------------
	.section	.nv.info,"",@"SHT_CUDA_INFO"
	.align	4


	//----- nvinfo : EIATTR_REGCOUNT
	.align		4
        /*0000*/ 	.byte	0x04, 0x2f
        /*0002*/ 	.short	(.L_1 - .L_0)
	.align		4
.L_0:
        /*0004*/ 	.word	index@(triton_per_fused_mean_3)
        /*0008*/ 	.word	0x00000008


	//----- nvinfo : EIATTR_MIN_STACK_SIZE
	.align		4
.L_1:
        /*000c*/ 	.byte	0x04, 0x12
        /*000e*/ 	.short	(.L_3 - .L_2)
	.align		4
.L_2:
        /*0010*/ 	.word	index@(triton_per_fused_mean_3)
        /*0014*/ 	.word	0x00000000


	//----- nvinfo : EIATTR_FRAME_SIZE
	.align		4
.L_3:
        /*0018*/ 	.byte	0x04, 0x11
        /*001a*/ 	.short	(.L_5 - .L_4)
	.align		4
.L_4:
        /*001c*/ 	.word	index@(triton_per_fused_mean_3)
        /*0020*/ 	.word	0x00000000


	//----- nvinfo : EIATTR_MIN_STACK_SIZE
	.align		4
.L_5:
        /*0024*/ 	.byte	0x04, 0x12
        /*0026*/ 	.short	(.L_7 - .L_6)
	.align		4
.L_6:
        /*0028*/ 	.word	index@(triton_per_fused_mean_3)
        /*002c*/ 	.word	0x00000000
.L_7:


//--------------------- .nv.info.triton_per_fused_mean_3 --------------------------
	.section	.nv.info.triton_per_fused_mean_3,"",@"SHT_CUDA_INFO"
	.sectionflags	@""
	.align	4


	//----- nvinfo : EIATTR_CUDA_API_VERSION
	.align		4
        /*0000*/ 	.byte	0x04, 0x37
        /*0002*/ 	.short	(.L_9 - .L_8)
.L_8:
        /*0004*/ 	.word	0x0000007c


	//----- nvinfo : EIATTR_KPARAM_INFO
	.align		4
.L_9:
        /*0008*/ 	.byte	0x04, 0x17
        /*000a*/ 	.short	(.L_11 - .L_10)
.L_10:
        /*000c*/ 	.word	0x00000000
        /*0010*/ 	.short	0x0002
        /*0012*/ 	.short	0x0010
        /*0014*/ 	.byte	0x00, 0xf0, 0x11, 0x00


	//----- nvinfo : EIATTR_KPARAM_INFO
	.align		4
.L_11:
        /*0018*/ 	.byte	0x04, 0x17
        /*001a*/ 	.short	(.L_13 - .L_12)
.L_12:
        /*001c*/ 	.word	0x00000000
        /*0020*/ 	.short	0x0001
        /*0022*/ 	.short	0x0008
        /*0024*/ 	.byte	0x00, 0xf4, 0x21, 0x00


	//----- nvinfo : EIATTR_KPARAM_INFO
	.align		4
.L_13:
        /*0028*/ 	.byte	0x04, 0x17
        /*002a*/ 	.short	(.L_15 - .L_14)
.L_14:
        /*002c*/ 	.word	0x00000000
        /*0030*/ 	.short	0x0000
        /*0032*/ 	.short	0x0000
        /*0034*/ 	.byte	0x00, 0xf4, 0x21, 0x00


	//----- nvinfo : EIATTR_SPARSE_MMA_MASK
	.align		4
.L_15:
        /*0038*/ 	.byte	0x03, 0x50
        /*003a*/ 	.short	0x0000


	//----- nvinfo : EIATTR_MAXREG_COUNT
	.align		4
        /*003c*/ 	.byte	0x03, 0x1b
        /*003e*/ 	.short	0x00ff


	//----- nvinfo : EIATTR_COOP_GROUP_MASK_REGIDS
	.align		4
        /*0040*/ 	.byte	0x04, 0x29
        /*0042*/ 	.short	(.L_17 - .L_16)


	//   ....[0]....
.L_16:
        /*0044*/ 	.word	0xffffffff


	//   ....[1]....
        /*0048*/ 	.word	0xffffffff


	//   ....[2]....
        /*004c*/ 	.word	0xffffffff


	//----- nvinfo : EIATTR_COOP_GROUP_INSTR_OFFSETS
	.align		4
.L_17:
        /*0050*/ 	.byte	0x04, 0x28
        /*0052*/ 	.short	(.L_19 - .L_18)


	//   ....[0]....
.L_18:
        /*0054*/ 	.word	0x000000e0


	//   ....[1]....
        /*0058*/ 	.word	0x00000100


	//   ....[2]....
        /*005c*/ 	.word	0x00000120


	//----- nvinfo : EIATTR_EXIT_INSTR_OFFSETS
	.align		4
.L_19:
        /*0060*/ 	.byte	0x04, 0x1c
        /*0062*/ 	.short	(.L_21 - .L_20)


	//   ....[0]....
.L_20:
        /*0064*/ 	.word	0x00000140


	//   ....[1]....
        /*0068*/ 	.word	0x00000190


	//----- nvinfo : EIATTR_REQNTID
	.align		4
.L_21:
        /*006c*/ 	.byte	0x04, 0x10
        /*006e*/ 	.short	(.L_23 - .L_22)
.L_22:
        /*0070*/ 	.word	0x00000040
        /*0074*/ 	.word	0x00000001
        /*0078*/ 	.word	0x00000001


	//----- nvinfo : EIATTR_CRS_STACK_SIZE
	.align		4
.L_23:
        /*007c*/ 	.byte	0x04, 0x1e
        /*007e*/ 	.short	(.L_25 - .L_24)
.L_24:
        /*0080*/ 	.word	0x00000000


	//----- nvinfo : EIATTR_CBANK_PARAM_SIZE
	.align		4
.L_25:
        /*0084*/ 	.byte	0x03, 0x19
        /*0086*/ 	.short	0x0014


	//----- nvinfo : EIATTR_PARAM_CBANK
	.align		4
        /*0088*/ 	.byte	0x04, 0x0a
        /*008a*/ 	.short	(.L_27 - .L_26)
	.align		4
.L_26:
        /*008c*/ 	.word	index@(.nv.constant0.triton_per_fused_mean_3)
        /*0090*/ 	.short	0x0210
        /*0092*/ 	.short	0x0014


	//----- nvinfo : EIATTR_SW_WAR
	.align		4
.L_27:
        /*0094*/ 	.byte	0x04, 0x36
        /*0096*/ 	.short	(.L_29 - .L_28)
.L_28:
        /*0098*/ 	.word	0x00000008
.L_29:


//--------------------- .nv.callgraph             --------------------------
	.section	.nv.callgraph,"",@"SHT_CUDA_CALLGRAPH"
	.align	4
	.sectionentsize	8
	.align		4
        /*0000*/ 	.word	0x00000000
	.align		4
        /*0004*/ 	.word	0xffffffff
	.align		4
        /*0008*/ 	.word	0x00000000
	.align		4
        /*000c*/ 	.word	0xfffffffe
	.align		4
        /*0010*/ 	.word	0x00000000
	.align		4
        /*0014*/ 	.word	0xfffffffd
	.align		4
        /*0018*/ 	.word	0x00000000
	.align		4
        /*001c*/ 	.word	0xfffffffc


//--------------------- .text.triton_per_fused_mean_3 --------------------------
	.section	.text.triton_per_fused_mean_3,"ax",@progbits
	.sectionflags	@"SHF_BARRIERS=1"
	.align	128
        .global         triton_per_fused_mean_3
        .type           triton_per_fused_mean_3,@function
        .size           triton_per_fused_mean_3,(.L_x_2 - triton_per_fused_mean_3)
        .other          triton_per_fused_mean_3,@"STO_CUDA_ENTRY STV_DEFAULT"
triton_per_fused_mean_3:
.text.triton_per_fused_mean_3:
[----:B------:R-:W0:Y:S02]  /*0000*/  LDC R1, c[0x0][0x28] ;  /* 0x00000a00ff017b82 */ /* 0x000e240000000800 */
[----:B------:R-:W1:Y:S01]  /*0010*/  S2R R4, SR_TID.X ;  /* 0x0000000000047919 */ /* 0x000e620000002100 */
[----:B------:R-:W2:Y:S01]  /*0020*/  LDC.64 R2, c[0x0][0x218] ;  /* 0x00008600ff027b82 */ /* 0x000ea20000000a00 */
[----:B------:R-:W-:Y:S01]  /*0030*/  ULDC.64 UR4, c[0x0][0x208] ;  /* 0x0000820000047ab9 */ /* 0x000fe20000000a00 */
[----:B------:R-:W-:Y:S01]  /*0040*/  HFMA2.MMA R0, -RZ, RZ, 0, 0 ;  /* 0x00000000ff007435 */ /* 0x000fe200000001ff */
[----:B-1----:R-:W-:-:S04]  /*0050*/  LOP3.LUT R5, R4, 0x7, RZ, 0xc0, !PT ;  /* 0x0000000704057812 */ /* 0x002fc800078ec0ff */
[C---:B------:R-:W-:Y:S01]  /*0060*/  ISETP.NE.AND P0, PT, R5.reuse, 0x7, PT ;  /* 0x000000070500780c */ /* 0x040fe20003f05270 */
[----:B--2---:R-:W-:-:S12]  /*0070*/  IMAD.WIDE.U32 R2, R5, 0x4, R2 ;  /* 0x0000000405027825 */ /* 0x004fd800078e0002 */
[----:B------:R-:W-:Y:S05]  /*0080*/  @!P0 BRA `(.L_x_0) ;  /* 0x0000000000048947 */ /* 0x000fea0003800000 */
[----:B------:R1:W5:Y:S02]  /*0090*/  LDG.E R0, desc[UR4][R2.64] ;  /* 0x0000000402007981 */ /* 0x000364000c1e1900 */
.L_x_0:
[----:B-----5:R-:W-:-:S04]  /*00a0*/  SEL R0, R0, RZ, P0 ;  /* 0x000000ff00007207 */ /* 0x020fc80000000000 */
[----:B------:R-:W-:Y:S02]  /*00b0*/  FSEL R0, R0, RZ, P0 ;  /* 0x000000ff00007208 */ /* 0x000fe40000000000 */
[----:B------:R-:W-:Y:S01]  /*00c0*/  LOP3.LUT P0, RZ, R4, 0x3f, RZ, 0xc0, !PT ;  /* 0x0000003f04ff7812 */ /* 0x000fe2000780c0ff */
[----:B-1----:R-:W-:Y:S05]  /*00d0*/  WARPSYNC.ALL ;  /* 0x0000000000007948 */ /* 0x002fea0003800000 */
[----:B------:R-:W1:Y:S02]  /*00e0*/  SHFL.BFLY PT, R3, R0, 0x4, 0x1f ;  /* 0x0c801f0000037f89 */ /* 0x000e6400000e0000 */
[----:B-1----:R-:W-:-:S05]  /*00f0*/  FADD R3, R0, R3 ;  /* 0x0000000300037221 */ /* 0x002fca0000000000 */
[----:B------:R-:W1:Y:S02]  /*0100*/  SHFL.BFLY PT, R2, R3, 0x2, 0x1f ;  /* 0x0c401f0003027f89 */ /* 0x000e6400000e0000 */
[----:B-1----:R-:W-:-:S05]  /*0110*/  FADD R4, R3, R2 ;  /* 0x0000000203047221 */ /* 0x002fca0000000000 */
[----:B------:R1:W1:Y:S01]  /*0120*/  SHFL.BFLY PT, R5, R4, 0x1, 0x1f ;  /* 0x0c201f0004057f89 */ /* 0x00026200000e0000 */
[----:B------:R-:W-:Y:S06]  /*0130*/  BAR.SYNC.DEFER_BLOCKING 0x0 ;  /* 0x0000000000007b1d */ /* 0x000fec0000010000 */
[----:B-1----:R-:W-:Y:S05]  /*0140*/  @P0 EXIT ;  /* 0x000000000000094d */ /* 0x002fea0003800000 */
[----:B------:R-:W0:Y:S01]  /*0150*/  LDC.64 R2, c[0x0][0x210] ;  /* 0x00008400ff027b82 */ /* 0x000e220000000a00 */
[----:B------:R-:W-:-:S04]  /*0160*/  FADD R5, R4, R5 ;  /* 0x0000000504057221 */ /* 0x000fc80000000000 */
[----:B------:R-:W-:-:S05]  /*0170*/  FMUL R5, R5, 1.8579072275315411389e-05 ;  /* 0x379bda4105057820 */ /* 0x000fca0000400000 */
[----:B0-----:R-:W-:Y:S01]  /*0180*/  STG.E desc[UR4][R2.64], R5 ;  /* 0x0000000502007986 */ /* 0x001fe2000c101904 */
[----:B------:R-:W-:Y:S05]  /*0190*/  EXIT ;  /* 0x000000000000794d */ /* 0x000fea0003800000 */
.L_x_1:
[----:B------:R-:W-:-:S00]  /*01a0*/  BRA `(.L_x_1) ;  /* 0xfffffffc00fc7947 */ /* 0x000fc0000383ffff */
[----:B------:R-:W-:-:S00]  /*01b0*/  NOP ;  /* 0x0000000000007918 */ /* 0x000fc00000000000 */
        /* <DEDUP_REMOVED lines=12> */
.L_x_2:


//--------------------- .nv.constant0.triton_per_fused_mean_3 --------------------------
	.section	.nv.constant0.triton_per_fused_mean_3,"a",@progbits
	.sectionflags	@""
	.align	4
.nv.constant0.triton_per_fused_mean_3:
	.zero		548
